//
// Generated by NVIDIA NVVM Compiler
//
// Compiler Build ID: CL-36424714
// Cuda compilation tools, release 13.0, V13.0.88
// Based on NVVM 20.0.0
//

.version 9.0
.target sm_100
.address_size 64

	// .globl	_Z19markFilterEdges_gpuPiS_S_S_i

.visible .entry _Z19markFilterEdges_gpuPiS_S_S_i(
	.param .u64 .ptr .align 1 _Z19markFilterEdges_gpuPiS_S_S_i_param_0,
	.param .u64 .ptr .align 1 _Z19markFilterEdges_gpuPiS_S_S_i_param_1,
	.param .u64 .ptr .align 1 _Z19markFilterEdges_gpuPiS_S_S_i_param_2,
	.param .u64 .ptr .align 1 _Z19markFilterEdges_gpuPiS_S_S_i_param_3,
	.param .u32 _Z19markFilterEdges_gpuPiS_S_S_i_param_4
)
{
	.reg .pred 	%p<9>;
	.reg .b32 	%r<23>;
	.reg .b64 	%rd<27>;

	ld.param.u64 	%rd9, [_Z19markFilterEdges_gpuPiS_S_S_i_param_0];
	ld.param.u64 	%rd10, [_Z19markFilterEdges_gpuPiS_S_S_i_param_1];
	ld.param.u64 	%rd11, [_Z19markFilterEdges_gpuPiS_S_S_i_param_2];
	ld.param.u64 	%rd12, [_Z19markFilterEdges_gpuPiS_S_S_i_param_3];
	ld.param.u32 	%r5, [_Z19markFilterEdges_gpuPiS_S_S_i_param_4];
	cvta.to.global.u64 	%rd1, %rd10;
	cvta.to.global.u64 	%rd2, %rd11;
	cvta.to.global.u64 	%rd3, %rd9;
	cvta.to.global.u64 	%rd4, %rd12;
	mov.u32 	%r6, %nctaid.x;
	mov.u32 	%r7, %ntid.x;
	mul.lo.s32 	%r1, %r6, %r7;
	mov.u32 	%r8, %ctaid.x;
	mov.u32 	%r9, %tid.x;
	mad.lo.s32 	%r22, %r7, %r8, %r9;
	setp.gt.s32 	%p1, %r1, %r5;
	@%p1 bra 	$L__BB0_6;
	setp.ge.s32 	%p2, %r22, %r5;
	@%p2 bra 	$L__BB0_10;
$L__BB0_2:
	cvt.s64.s32 	%rd7, %r22;
	mul.wide.s32 	%rd13, %r22, 4;
	add.s64 	%rd8, %rd4, %rd13;
	mov.b32 	%r10, 1;
	st.global.u32 	[%rd8], %r10;
	add.s64 	%rd14, %rd3, %rd13;
	ld.global.u32 	%r11, [%rd14];
	mul.wide.s32 	%rd15, %r11, 4;
	add.s64 	%rd16, %rd2, %rd15;
	ld.global.u32 	%r12, [%rd16];
	setp.ne.s32 	%p3, %r12, -2;
	@%p3 bra 	$L__BB0_4;
	shl.b64 	%rd17, %rd7, 2;
	add.s64 	%rd18, %rd1, %rd17;
	ld.global.u32 	%r13, [%rd18];
	mul.wide.s32 	%rd19, %r13, 4;
	add.s64 	%rd20, %rd2, %rd19;
	ld.global.u32 	%r14, [%rd20];
	setp.eq.s32 	%p4, %r14, -2;
	@%p4 bra 	$L__BB0_5;
$L__BB0_4:
	mov.b32 	%r15, 0;
	st.global.u32 	[%rd8], %r15;
$L__BB0_5:
	add.s32 	%r22, %r22, %r1;
	setp.lt.s32 	%p5, %r22, %r5;
	@%p5 bra 	$L__BB0_2;
	bra.uni 	$L__BB0_10;
$L__BB0_6:
	setp.ge.s32 	%p6, %r22, %r5;
	@%p6 bra 	$L__BB0_10;
	mul.wide.s32 	%rd21, %r22, 4;
	add.s64 	%rd5, %rd4, %rd21;
	mov.b32 	%r16, 1;
	st.global.u32 	[%rd5], %r16;
	add.s64 	%rd22, %rd3, %rd21;
	ld.global.u32 	%r17, [%rd22];
	add.s64 	%rd6, %rd1, %rd21;
	mul.wide.s32 	%rd23, %r17, 4;
	add.s64 	%rd24, %rd2, %rd23;
	ld.global.u32 	%r18, [%rd24];
	setp.ne.s32 	%p7, %r18, -2;
	@%p7 bra 	$L__BB0_9;
	ld.global.u32 	%r19, [%rd6];
	mul.wide.s32 	%rd25, %r19, 4;
	add.s64 	%rd26, %rd2, %rd25;
	ld.global.u32 	%r20, [%rd26];
	setp.eq.s32 	%p8, %r20, -2;
	@%p8 bra 	$L__BB0_10;
$L__BB0_9:
	mov.b32 	%r21, 0;
	st.global.u32 	[%rd5], %r21;
$L__BB0_10:
	ret;

}


// ===== COMPILED SASS (sm_100) =====

	.target	sm_100

	.elftype	@"ET_EXEC"


//--------------------- .note.nv.tkinfo           --------------------------
	.section	.note.nv.tkinfo,"",@"SHT_NOTE"
	.sectionflags	@"SHF_NOTE_NV_TKINFO"
	.tkinfo
        /*0018*/ 	.word	0x00000002
        /*0030*/ 	.string	""
        /*0030*/ 	.string	"ptxas"
        /*0030*/ 	.string	"Cuda compilation tools, release 13.0, V13.0.88"
        /*0030*/ 	.string	"Build cuda_13.0.r13.0/compiler.36424714_0"
        /*0030*/ 	.string	"-arch sm_100 -m 64 "



//--------------------- .note.nv.cuinfo           --------------------------
	.section	.note.nv.cuinfo,"",@"SHT_NOTE"
	.sectionflags	@"SHF_NOTE_NV_CUINFO"
        /*0018*/ 	.short	0x0002
        /*001a*/ 	.short	0x0064
        /*001c*/ 	.short	0x0082
	.zero		2


//--------------------- .nv.info                  --------------------------
	.section	.nv.info,"",@"SHT_CUDA_INFO"
	.align	4


	//----- nvinfo : EIATTR_REGCOUNT
	.align		4
        /*0000*/ 	.byte	0x04, 0x2f
        /*0002*/ 	.short	(.L_1 - .L_0)
	.align		4
.L_0:
        /*0004*/ 	.word	index@(_Z19markFilterEdges_gpuPiS_S_S_i)
        /*0008*/ 	.word	0x00000012


	//----- nvinfo : EIATTR_FRAME_SIZE
	.align		4
.L_1:
        /*000c*/ 	.byte	0x04, 0x11
        /*000e*/ 	.short	(.L_3 - .L_2)
	.align		4
.L_2:
        /*0010*/ 	.word	index@(_Z19markFilterEdges_gpuPiS_S_S_i)
        /*0014*/ 	.word	0x00000000


	//----- nvinfo : EIATTR_MIN_STACK_SIZE
	.align		4
.L_3:
        /*0018*/ 	.byte	0x04, 0x12
        /*001a*/ 	.short	(.L_5 - .L_4)
	.align		4
.L_4:
        /*001c*/ 	.word	index@(_Z19markFilterEdges_gpuPiS_S_S_i)
        /*0020*/ 	.word	0x00000000
.L_5:


//--------------------- .nv.compat                --------------------------
	.section	.nv.compat,"",@"SHT_CUDA_COMPAT_INFO"
	.align	4
        /*0000*/ 	.byte	0x02, 0x09, 0x00, 0x00, 0x02, 0x02, 0x01, 0x00, 0x02, 0x05, 0x05, 0x00, 0x03, 0x07, 0x01, 0x01
        /*0010*/ 	.byte	0x02, 0x03, 0x00, 0x00, 0x02, 0x06, 0x01, 0x00, 0x04, 0x0b, 0x08, 0x00, 0x09, 0x00, 0x00, 0x00
        /*0020*/ 	.byte	0x00, 0x00, 0x00, 0x00


//--------------------- .nv.info._Z19markFilterEdges_gpuPiS_S_S_i --------------------------
	.section	.nv.info._Z19markFilterEdges_gpuPiS_S_S_i,"",@"SHT_CUDA_INFO"
	.sectionflags	@""
	.align	4


	//----- nvinfo : EIATTR_CUDA_API_VERSION
	.align		4
        /*0000*/ 	.byte	0x04, 0x37
        /*0002*/ 	.short	(.L_7 - .L_6)
.L_6:
        /*0004*/ 	.word	0x00000082


	//----- nvinfo : EIATTR_KPARAM_INFO
	.align		4
.L_7:
        /*0008*/ 	.byte	0x04, 0x17
        /*000a*/ 	.short	(.L_9 - .L_8)
.L_8:
        /*000c*/ 	.word	0x00000000
        /*0010*/ 	.short	0x0004
        /*0012*/ 	.short	0x0020
        /*0014*/ 	.byte	0x00, 0xf0, 0x11, 0x00


	//----- nvinfo : EIATTR_KPARAM_INFO
	.align		4
.L_9:
        /*0018*/ 	.byte	0x04, 0x17
        /*001a*/ 	.short	(.L_11 - .L_10)
.L_10:
        /*001c*/ 	.word	0x00000000
        /*0020*/ 	.short	0x0003
        /*0022*/ 	.short	0x0018
        /*0024*/ 	.byte	0x00, 0xf5, 0x21, 0x00


	//----- nvinfo : EIATTR_KPARAM_INFO
	.align		4
.L_11:
        /*0028*/ 	.byte	0x04, 0x17
        /*002a*/ 	.short	(.L_13 - .L_12)
.L_12:
        /*002c*/ 	.word	0x00000000
        /*0030*/ 	.short	0x0002
        /*0032*/ 	.short	0x0010
        /*0034*/ 	.byte	0x00, 0xf5, 0x21, 0x00


	//----- nvinfo : EIATTR_KPARAM_INFO
	.align		4
.L_13:
        /*0038*/ 	.byte	0x04, 0x17
        /*003a*/ 	.short	(.L_15 - .L_14)
.L_14:
        /*003c*/ 	.word	0x00000000
        /*0040*/ 	.short	0x0001
        /*0042*/ 	.short	0x0008
        /*0044*/ 	.byte	0x00, 0xf5, 0x21, 0x00


	//----- nvinfo : EIATTR_KPARAM_INFO
	.align		4
.L_15:
        /*0048*/ 	.byte	0x04, 0x17
        /*004a*/ 	.short	(.L_17 - .L_16)
.L_16:
        /*004c*/ 	.word	0x00000000
        /*0050*/ 	.short	0x0000
        /*0052*/ 	.short	0x0000
        /*0054*/ 	.byte	0x00, 0xf5, 0x21, 0x00


	//----- nvinfo : EIATTR_SPARSE_MMA_MASK
	.align		4
.L_17:
        /*0058*/ 	.byte	0x03, 0x50
        /*005a*/ 	.short	0x0000


	//----- nvinfo : EIATTR_MAXREG_COUNT
	.align		4
        /*005c*/ 	.byte	0x03, 0x1b
        /*005e*/ 	.short	0x00ff


	//----- nvinfo : EIATTR_MERCURY_ISA_VERSION
	.align		4
        /*0060*/ 	.byte	0x03, 0x5f
        /*0062*/ 	.short	0x0101


	//----- nvinfo : EIATTR_VRC_CTA_INIT_COUNT
	.align		4
        /*0064*/ 	.byte	0x02, 0x4a
	.zero		1
	.zero		1


	//----- nvinfo : EIATTR_EXIT_INSTR_OFFSETS
	.align		4
        /*0068*/ 	.byte	0x04, 0x1c
        /*006a*/ 	.short	(.L_19 - .L_18)


	//   ....[0]....
.L_18:
        /*006c*/ 	.word	0x00000110


	//   ....[1]....
        /*0070*/ 	.word	0x000002c0


	//   ....[2]....
        /*0074*/ 	.word	0x000002e0


	//   ....[3]....
        /*0078*/ 	.word	0x00000420


	//   ....[4]....
        /*007c*/ 	.word	0x00000450


	//----- nvinfo : EIATTR_CRS_STACK_SIZE
	.align		4
.L_19:
        /*0080*/ 	.byte	0x04, 0x1e
        /*0082*/ 	.short	(.L_21 - .L_20)
.L_20:
        /*0084*/ 	.word	0x00000000


	//----- nvinfo : EIATTR_CBANK_PARAM_SIZE
	.align		4
.L_21:
        /*0088*/ 	.byte	0x03, 0x19
        /*008a*/ 	.short	0x0024


	//----- nvinfo : EIATTR_PARAM_CBANK
	.align		4
        /*008c*/ 	.byte	0x04, 0x0a
        /*008e*/ 	.short	(.L_23 - .L_22)
	.align		4
.L_22:
        /*0090*/ 	.word	index@(.nv.constant0._Z19markFilterEdges_gpuPiS_S_S_i)
        /*0094*/ 	.short	0x0380
        /*0096*/ 	.short	0x0024


	//----- nvinfo : EIATTR_SW_WAR
	.align		4
.L_23:
        /*0098*/ 	.byte	0x04, 0x36
        /*009a*/ 	.short	(.L_25 - .L_24)
.L_24:
        /*009c*/ 	.word	0x00000008
.L_25:


//--------------------- .nv.callgraph             --------------------------
	.section	.nv.callgraph,"",@"SHT_CUDA_CALLGRAPH"
	.align	4
	.sectionentsize	8
	.align		4
        /*0000*/ 	.word	0x00000000
	.align		4
        /*0004*/ 	.word	0xffffffff
	.align		4
        /*0008*/ 	.word	0x00000000
	.align		4
        /*000c*/ 	.word	0xfffffffe
	.align		4
        /*0010*/ 	.word	0x00000000
	.align		4
        /*0014*/ 	.word	0xfffffffd
	.align		4
        /*0018*/ 	.word	0x00000000
	.align		4
        /*001c*/ 	.word	0xfffffffc


//--------------------- .text._Z19markFilterEdges_gpuPiS_S_S_i --------------------------
	.section	.text._Z19markFilterEdges_gpuPiS_S_S_i,"ax",@progbits
	.align	128
        .global         _Z19markFilterEdges_gpuPiS_S_S_i
        .type           _Z19markFilterEdges_gpuPiS_S_S_i,@function
        .size           _Z19markFilterEdges_gpuPiS_S_S_i,(.L_x_9 - _Z19markFilterEdges_gpuPiS_S_S_i)
        .other          _Z19markFilterEdges_gpuPiS_S_S_i,@"STO_CUDA_ENTRY STV_DEFAULT"
_Z19markFilterEdges_gpuPiS_S_S_i:
.text._Z19markFilterEdges_gpuPiS_S_S_i:
[----:B------:R-:W-:Y:S01]  /*0000*/  LDC R1, c[0x0][0x37c] ;  /* 0x0000df00ff017b82 */ /* 0x000fe20000000800 */
[----:B------:R-:W0:Y:S01]  /*0010*/  LDCU UR4, c[0x0][0x370] ;  /* 0x00006e00ff0477ac */ /* 0x000e220008000800 */
[----:B------:R-:W1:Y:S01]  /*0020*/  S2R R0, SR_CTAID.X ;  /* 0x0000000000007919 */ /* 0x000e620000002500 */
[----:B------:R-:W0:Y:S01]  /*0030*/  LDCU UR5, c[0x0][0x360] ;  /* 0x00006c00ff0577ac */ /* 0x000e220008000800 */
[----:B------:R-:W1:Y:S01]  /*0040*/  S2R R3, SR_TID.X ;  /* 0x0000000000037919 */ /* 0x000e620000002100 */
[----:B------:R-:W2:Y:S01]  /*0050*/  LDCU UR8, c[0x0][0x3a0] ;  /* 0x00007400ff0877ac */ /* 0x000ea20008000800 */
[----:B------:R-:W3:Y:S01]  /*0060*/  LDCU.64 UR6, c[0x0][0x358] ;  /* 0x00006b00ff0677ac */ /* 0x000ee20008000a00 */
[----:B0-----:R-:W-:-:S04]  /*0070*/  UIMAD UR4, UR4, UR5, URZ ;  /* 0x00000005040472a4 */ /* 0x001fc8000f8e02ff */
[----:B--2---:R-:W-:Y:S01]  /*0080*/  UISETP.GT.AND UP0, UPT, UR4, UR8, UPT ;  /* 0x000000080400728c */ /* 0x004fe2000bf04270 */
[----:B-1----:R-:W-:-:S08]  /*0090*/  IMAD R0, R0, UR5, R3 ;  /* 0x0000000500007c24 */ /* 0x002fd0000f8e0203 */
[----:B---3--:R-:W-:Y:S05]  /*00a0*/  BRA.U UP0, `(.L_x_0) ;  /* 0x0000000100887547 */ /* 0x008fea000b800000 */
[----:B------:R-:W0:Y:S01]  /*00b0*/  LDC.64 R2, c[0x0][0x390] ;  /* 0x0000e400ff027b82 */ /* 0x000e220000000a00 */
[----:B------:R-:W-:Y:S01]  /*00c0*/  ISETP.GE.AND P0, PT, R0, UR8, PT ;  /* 0x0000000800007c0c */ /* 0x000fe2000bf06270 */
[----:B------:R-:W1:Y:S01]  /*00d0*/  LDCU UR5, c[0x0][0x3a0] ;  /* 0x00007400ff0577ac */ /* 0x000e620008000800 */
[----:B------:R-:W2:Y:S05]  /*00e0*/  LDCU.64 UR10, c[0x0][0x388] ;  /* 0x00007100ff0a77ac */ /* 0x000eaa0008000a00 */
[----:B------:R-:W3:Y:S08]  /*00f0*/  LDC.64 R4, c[0x0][0x398] ;  /* 0x0000e600ff047b82 */ /* 0x000ef00000000a00 */
[----:B------:R-:W4:Y:S01]  /*0100*/  LDC.64 R6, c[0x0][0x380] ;  /* 0x0000e000ff067b82 */ /* 0x000f220000000a00 */
[----:B-12---:R-:W-:Y:S05]  /*0110*/  @P0 EXIT ;  /* 0x000000000000094d */ /* 0x006fea0003800000 */
.L_x_5:
[----:B------:R-:W-:Y:S02]  /*0120*/  HFMA2 R15, -RZ, RZ, 0, 5.9604644775390625e-08 ;  /* 0x00000001ff0f7431 */ /* 0x000fe400000001ff */
[----:B0--3--:R-:W-:-:S04]  /*0130*/  IMAD.WIDE R8, R0, 0x4, R4 ;  /* 0x0000000400087825 */ /* 0x009fc800078e0204 */
[----:B----4-:R-:W-:Y:S01]  /*0140*/  IMAD.WIDE R10, R0, 0x4, R6 ;  /* 0x00000004000a7825 */ /* 0x010fe200078e0206 */
[----:B------:R1:W-:Y:S05]  /*0150*/  STG.E desc[UR6][R8.64], R15 ;  /* 0x0000000f08007986 */ /* 0x0003ea000c101906 */
[----:B------:R-:W0:Y:S02]  /*0160*/  LDG.E R11, desc[UR6][R10.64] ;  /* 0x000000060a0b7981 */ /* 0x000e24000c1e1900 */
[----:B0-----:R-:W-:-:S06]  /*0170*/  IMAD.WIDE R12, R11, 0x4, R2 ;  /* 0x000000040b0c7825 */ /* 0x001fcc00078e0202 */
[----:B------:R-:W2:Y:S01]  /*0180*/  LDG.E R12, desc[UR6][R12.64] ;  /* 0x000000060c0c7981 */ /* 0x000ea2000c1e1900 */
[----:B------:R-:W-:Y:S04]  /*0190*/  BSSY.RECONVERGENT B0, `(.L_x_1) ;  /* 0x000000f000007945 */ /* 0x000fe80003800200 */
[----:B------:R-:W-:Y:S01]  /*01a0*/  BSSY.RELIABLE B1, `(.L_x_2) ;  /* 0x000000c000017945 */ /* 0x000fe20003800100 */
[----:B--2---:R-:W-:-:S13]  /*01b0*/  ISETP.NE.AND P0, PT, R12, -0x2, PT ;  /* 0xfffffffe0c00780c */ /* 0x004fda0003f05270 */
[----:B-1----:R-:W-:Y:S05]  /*01c0*/  @P0 BRA `(.L_x_3) ;  /* 0x0000000000240947 */ /* 0x002fea0003800000 */
[----:B------:R-:W-:Y:S02]  /*01d0*/  SHF.R.S32.HI R11, RZ, 0x1f, R0 ;  /* 0x0000001fff0b7819 */ /* 0x000fe40000011400 */
[----:B------:R-:W-:-:S04]  /*01e0*/  LEA R12, P0, R0, UR10, 0x2 ;  /* 0x0000000a000c7c11 */ /* 0x000fc8000f8010ff */
[----:B------:R-:W-:-:S05]  /*01f0*/  LEA.HI.X R13, R0, UR11, R11, 0x2, P0 ;  /* 0x0000000b000d7c11 */ /* 0x000fca00080f140b */
[----:B------:R-:W2:Y:S02]  /*0200*/  LDG.E R11, desc[UR6][R12.64] ;  /* 0x000000060c0b7981 */ /* 0x000ea4000c1e1900 */
[----:B--2---:R-:W-:-:S06]  /*0210*/  IMAD.WIDE R10, R11, 0x4, R2 ;  /* 0x000000040b0a7825 */ /* 0x004fcc00078e0202 */
[----:B------:R-:W2:Y:S02]  /*0220*/  LDG.E R10, desc[UR6][R10.64] ;  /* 0x000000060a0a7981 */ /* 0x000ea4000c1e1900 */
[----:B--2---:R-:W-:-:S13]  /*0230*/  ISETP.NE.AND P0, PT, R10, -0x2, PT ;  /* 0xfffffffe0a00780c */ /* 0x004fda0003f05270 */
[----:B------:R-:W-:Y:S05]  /*0240*/  @!P0 BREAK.RELIABLE B1 ;  /* 0x0000000000018942 */ /* 0x000fea0003800100 */
[----:B------:R-:W-:Y:S05]  /*0250*/  @!P0 BRA `(.L_x_4) ;  /* 0x0000000000088947 */ /* 0x000fea0003800000 */
.L_x_3:
[----:B------:R-:W-:Y:S05]  /*0260*/  BSYNC.RELIABLE B1 ;  /* 0x0000000000017941 */ /* 0x000fea0003800100 */
.L_x_2:
[----:B------:R0:W-:Y:S02]  /*0270*/  STG.E desc[UR6][R8.64], RZ ;  /* 0x000000ff08007986 */ /* 0x0001e4000c101906 */
.L_x_4:
[----:B------:R-:W-:Y:S05]  /*0280*/  BSYNC.RECONVERGENT B0 ;  /* 0x0000000000007941 */ /* 0x000fea0003800200 */
.L_x_1:
[----:B------:R-:W-:-:S04]  /*0290*/  IADD3 R0, PT, PT, R0, UR4, RZ ;  /* 0x0000000400007c10 */ /* 0x000fc8000fffe0ff */
[----:B------:R-:W-:-:S13]  /*02a0*/  ISETP.GE.AND P0, PT, R0, UR5, PT ;  /* 0x0000000500007c0c */ /* 0x000fda000bf06270 */
[----:B------:R-:W-:Y:S05]  /*02b0*/  @!P0 BRA `(.L_x_5) ;  /* 0xfffffffc00988947 */ /* 0x000fea000383ffff */
[----:B------:R-:W-:Y:S05]  /*02c0*/  EXIT ;  /* 0x000000000000794d */ /* 0x000fea0003800000 */
.L_x_0:
[----:B------:R-:W-:-:S13]  /*02d0*/  ISETP.GE.AND P0, PT, R0, UR8, PT ;  /* 0x0000000800007c0c */ /* 0x000fda000bf06270 */
[----:B------:R-:W-:Y:S05]  /*02e0*/  @P0 EXIT ;  /* 0x000000000000094d */ /* 0x000fea0003800000 */
[----:B------:R-:W0:Y:S01]  /*02f0*/  LDC.64 R8, c[0x0][0x398] ;  /* 0x0000e600ff087b82 */ /* 0x000e220000000a00 */
[----:B------:R-:W-:-:S07]  /*0300*/  MOV R13, 0x1 ;  /* 0x00000001000d7802 */ /* 0x000fce0000000f00 */
[----:B------:R-:W1:Y:S08]  /*0310*/  LDC.64 R2, c[0x0][0x380] ;  /* 0x0000e000ff027b82 */ /* 0x000e700000000a00 */
[----:B------:R-:W2:Y:S01]  /*0320*/  LDC.64 R10, c[0x0][0x390] ;  /* 0x0000e400ff0a7b82 */ /* 0x000ea20000000a00 */
[----:B0-----:R-:W-:-:S07]  /*0330*/  IMAD.WIDE R8, R0, 0x4, R8 ;  /* 0x0000000400087825 */ /* 0x001fce00078e0208 */
[----:B------:R-:W0:Y:S01]  /*0340*/  LDC.64 R6, c[0x0][0x388] ;  /* 0x0000e200ff067b82 */ /* 0x000e220000000a00 */
[----:B------:R3:W-:Y:S01]  /*0350*/  STG.E desc[UR6][R8.64], R13 ;  /* 0x0000000d08007986 */ /* 0x0007e2000c101906 */
[----:B-1----:R-:W-:-:S06]  /*0360*/  IMAD.WIDE R2, R0, 0x4, R2 ;  /* 0x0000000400027825 */ /* 0x002fcc00078e0202 */
[----:B------:R-:W2:Y:S02]  /*0370*/  LDG.E R3, desc[UR6][R2.64] ;  /* 0x0000000602037981 */ /* 0x000ea4000c1e1900 */
[----:B--2---:R-:W-:-:S06]  /*0380*/  IMAD.WIDE R4, R3, 0x4, R10 ;  /* 0x0000000403047825 */ /* 0x004fcc00078e020a */
[----:B------:R-:W2:Y:S01]  /*0390*/  LDG.E R4, desc[UR6][R4.64] ;  /* 0x0000000604047981 */ /* 0x000ea2000c1e1900 */
[----:B------:R-:W-:Y:S01]  /*03a0*/  BSSY.RECONVERGENT B0, `(.L_x_6) ;  /* 0x0000009000007945 */ /* 0x000fe20003800200 */
[----:B0-----:R-:W-:Y:S01]  /*03b0*/  IMAD.WIDE R6, R0, 0x4, R6 ;  /* 0x0000000400067825 */ /* 0x001fe200078e0206 */
[----:B--2---:R-:W-:-:S13]  /*03c0*/  ISETP.NE.AND P0, PT, R4, -0x2, PT ;  /* 0xfffffffe0400780c */ /* 0x004fda0003f05270 */
[----:B---3--:R-:W-:Y:S05]  /*03d0*/  @P0 BRA `(.L_x_7) ;  /* 0x0000000000140947 */ /* 0x008fea0003800000 */
[----:B------:R-:W2:Y:S02]  /*03e0*/  LDG.E R3, desc[UR6][R6.64] ;  /* 0x0000000606037981 */ /* 0x000ea4000c1e1900 */
[----:B--2---:R-:W-:-:S06]  /*03f0*/  IMAD.WIDE R2, R3, 0x4, R10 ;  /* 0x0000000403027825 */ /* 0x004fcc00078e020a */
[----:B------:R-:W2:Y:S02]  /*0400*/  LDG.E R2, desc[UR6][R2.64] ;  /* 0x0000000602027981 */ /* 0x000ea4000c1e1900 */
[----:B--2---:R-:W-:-:S13]  /*0410*/  ISETP.NE.AND P0, PT, R2, -0x2, PT ;  /* 0xfffffffe0200780c */ /* 0x004fda0003f05270 */
[----:B------:R-:W-:Y:S05]  /*0420*/  @!P0 EXIT ;  /* 0x000000000000894d */ /* 0x000fea0003800000 */
.L_x_7:
[----:B------:R-:W-:Y:S05]  /*0430*/  BSYNC.RECONVERGENT B0 ;  /* 0x0000000000007941 */ /* 0x000fea0003800200 */
.L_x_6:
[----:B------:R-:W-:Y:S01]  /*0440*/  STG.E desc[UR6][R8.64], RZ ;  /* 0x000000ff08007986 */ /* 0x000fe2000c101906 */
[----:B------:R-:W-:Y:S05]  /*0450*/  EXIT ;  /* 0x000000000000794d */ /* 0x000fea0003800000 */
.L_x_8:
[----:B------:R-:W-:-:S00]  /*0460*/  BRA `(.L_x_8) ;  /* 0xfffffffc00fc7947 */ /* 0x000fc0000383ffff */
[----:B------:R-:W-:-:S00]  /*0470*/  NOP ;  /* 0x0000000000007918 */ /* 0x000fc00000000000 */
        /* <DEDUP_REMOVED lines=8> */
.L_x_9:


//--------------------- .nv.shared.reserved.0     --------------------------
	.section	.nv.shared.reserved.0,"aw",@nobits
	.weak		__nv_reservedSMEM_offset_0_alias
	.size		__nv_reservedSMEM_offset_0_alias, 0, 64
	.other		__nv_reservedSMEM_offset_0_alias,@"STO_CUDA_RESERVED_SHARED STV_DEFAULT"
__nv_reservedSMEM_offset_0_alias:
	.zero		0
	.zero		64


//--------------------- .nv.constant0._Z19markFilterEdges_gpuPiS_S_S_i --------------------------
	.section	.nv.constant0._Z19markFilterEdges_gpuPiS_S_S_i,"a",@progbits
	.sectionflags	@""
	.align	4
.nv.constant0._Z19markFilterEdges_gpuPiS_S_S_i:
	.zero		932


//--------------------- SYMBOLS --------------------------

	.type		.nv.reservedSmem.offset0,@object
	.size		.nv.reservedSmem.offset0,0x4
